	.headerflags	@"EF_CUDA_TEXMODE_UNIFIED EF_CUDA_64BIT_ADDRESS EF_CUDA_SM86 EF_CUDA_VIRTUAL_SM(EF_CUDA_SM86)"
	.elftype	@"ET_EXEC"


//--------------------- .nv.info                  --------------------------
	.section	.nv.info,"",@"SHT_CUDA_INFO"
	.align	4


	//----- nvinfo : EIATTR_REGCOUNT
	.align		4
        /*0000*/ 	.byte	0x04, 0x2f
        /*0002*/ 	.short	(.L_1 - .L_0)
	.align		4
.L_0:
        /*0004*/ 	.word	index@(triton__0d1d2d3de)
        /*0008*/ 	.word	0x0000001f


	//----- nvinfo : EIATTR_MAX_STACK_SIZE
	.align		4
.L_1:
        /*000c*/ 	.byte	0x04, 0x23
        /*000e*/ 	.short	(.L_3 - .L_2)
	.align		4
.L_2:
        /*0010*/ 	.word	index@(triton__0d1d2d3de)
        /*0014*/ 	.word	0x00000000


	//----- nvinfo : EIATTR_MIN_STACK_SIZE
	.align		4
.L_3:
        /*0018*/ 	.byte	0x04, 0x12
        /*001a*/ 	.short	(.L_5 - .L_4)
	.align		4
.L_4:
        /*001c*/ 	.word	index@(triton__0d1d2d3de)
        /*0020*/ 	.word	0x00000000


	//----- nvinfo : EIATTR_FRAME_SIZE
	.align		4
.L_5:
        /*0024*/ 	.byte	0x04, 0x11
        /*0026*/ 	.short	(.L_7 - .L_6)
	.align		4
.L_6:
        /*0028*/ 	.word	index@(triton__0d1d2d3de)
        /*002c*/ 	.word	0x00000000
.L_7:


//--------------------- .nv.info.triton__0d1d2d3de --------------------------
	.section	.nv.info.triton__0d1d2d3de,"",@"SHT_CUDA_INFO"
	.align	4


	//----- nvinfo : EIATTR_CUDA_API_VERSION
	.align		4
        /*0000*/ 	.byte	0x04, 0x37
        /*0002*/ 	.short	(.L_9 - .L_8)
.L_8:
        /*0004*/ 	.word	0x0000007b


	//----- nvinfo : EIATTR_SW2861232_WAR
	.align		4
.L_9:
        /*0008*/ 	.byte	0x01, 0x35
	.zero		2


	//----- nvinfo : EIATTR_PARAM_CBANK
	.align		4
        /*000c*/ 	.byte	0x04, 0x0a
        /*000e*/ 	.short	(.L_11 - .L_10)
	.align		4
.L_10:
        /*0010*/ 	.word	index@(.nv.constant0.triton__0d1d2d3de)
        /*0014*/ 	.short	0x0160
        /*0016*/ 	.short	0x001c


	//----- nvinfo : EIATTR_CBANK_PARAM_SIZE
	.align		4
.L_11:
        /*0018*/ 	.byte	0x03, 0x19
        /*001a*/ 	.short	0x001c


	//----- nvinfo : EIATTR_KPARAM_INFO
	.align		4
        /*001c*/ 	.byte	0x04, 0x17
        /*001e*/ 	.short	(.L_13 - .L_12)
.L_12:
        /*0020*/ 	.word	0x00000000
        /*0024*/ 	.short	0x0003
        /*0026*/ 	.short	0x0018
        /*0028*/ 	.byte	0x00, 0xf0, 0x11, 0x00


	//----- nvinfo : EIATTR_KPARAM_INFO
	.align		4
.L_13:
        /*002c*/ 	.byte	0x04, 0x17
        /*002e*/ 	.short	(.L_15 - .L_14)
.L_14:
        /*0030*/ 	.word	0x00000000
        /*0034*/ 	.short	0x0002
        /*0036*/ 	.short	0x0010
        /*0038*/ 	.byte	0x00, 0xf0, 0x21, 0x00


	//----- nvinfo : EIATTR_KPARAM_INFO
	.align		4
.L_15:
        /*003c*/ 	.byte	0x04, 0x17
        /*003e*/ 	.short	(.L_17 - .L_16)
.L_16:
        /*0040*/ 	.word	0x00000000
        /*0044*/ 	.short	0x0001
        /*0046*/ 	.short	0x0008
        /*0048*/ 	.byte	0x00, 0xf0, 0x21, 0x00


	//----- nvinfo : EIATTR_KPARAM_INFO
	.align		4
.L_17:
        /*004c*/ 	.byte	0x04, 0x17
        /*004e*/ 	.short	(.L_19 - .L_18)
.L_18:
        /*0050*/ 	.word	0x00000000
        /*0054*/ 	.short	0x0000
        /*0056*/ 	.short	0x0000
        /*0058*/ 	.byte	0x00, 0xf0, 0x21, 0x00


	//----- nvinfo : EIATTR_MAXREG_COUNT
	.align		4
.L_19:
        /*005c*/ 	.byte	0x03, 0x1b
        /*005e*/ 	.short	0x00ff


	//----- nvinfo : EIATTR_EXIT_INSTR_OFFSETS
	.align		4
        /*0060*/ 	.byte	0x04, 0x1c
        /*0062*/ 	.short	(.L_21 - .L_20)


	//   ....[0]....
.L_20:
        /*0064*/ 	.word	0x00000590


	//   ....[1]....
        /*0068*/ 	.word	0x000005b0


	//----- nvinfo : EIATTR_MAX_THREADS
	.align		4
.L_21:
        /*006c*/ 	.byte	0x04, 0x05
        /*006e*/ 	.short	(.L_23 - .L_22)
.L_22:
        /*0070*/ 	.word	0x00000080
        /*0074*/ 	.word	0x00000001
        /*0078*/ 	.word	0x00000001
.L_23:


//--------------------- .nv.rel.action            --------------------------
	.section	.nv.rel.action,"",@"SHT_CUDA_RELOCINFO"
	.align	8
	.sectionentsize	8
        /*0000*/ 	.byte	0x73, 0x00, 0x00, 0x00, 0x00, 0x00, 0x00, 0x00, 0x00, 0x00, 0x00, 0x11, 0x25, 0x00, 0x05, 0x36


//--------------------- .nv.constant0.triton__0d1d2d3de --------------------------
	.section	.nv.constant0.triton__0d1d2d3de,"a",@progbits
	.align	4
.nv.constant0.triton__0d1d2d3de:
	.zero		380


//--------------------- .text.triton__0d1d2d3de   --------------------------
	.section	.text.triton__0d1d2d3de,"ax",@progbits
	.sectioninfo	@"SHI_REGISTERS=31"
	.align	128
        .global         triton__0d1d2d3de
        .type           triton__0d1d2d3de,@function
        .size           triton__0d1d2d3de,(.L_x_1 - triton__0d1d2d3de)
        .other          triton__0d1d2d3de,@"STO_CUDA_ENTRY STV_DEFAULT"
triton__0d1d2d3de:
.text.triton__0d1d2d3de:
[----:B------:R-:W-:-:S02]  /*0000*/  IMAD.MOV.U32 R1, RZ, RZ, c[0x0][0x28] ;  /* 0x00000a00ff017624 */ /* 0x000fc400078e00ff */
[----:B------:R-:W0:Y:S01]  /*0010*/  S2R R0, SR_TID.X ;  /* 0x0000000000007919 */ /* 0x000e220000002100 */
[----:B------:R-:W-:Y:S01]  /*0020*/  IMAD.MOV.U32 R7, RZ, RZ, 0x4 ;  /* 0x00000004ff077424 */ /* 0x000fe200078e00ff */
[----:B------:R-:W-:Y:S01]  /*0030*/  CS2R R12, SRZ ;  /* 0x00000000000c7805 */ /* 0x000fe2000001ff00 */
[----:B------:R-:W-:Y:S01]  /*0040*/  IMAD.MOV.U32 R9, RZ, RZ, RZ ;  /* 0x000000ffff097224 */ /* 0x000fe200078e00ff */
[----:B------:R-:W1:Y:S01]  /*0050*/  S2R R3, SR_CTAID.X ;  /* 0x0000000000037919 */ /* 0x000e620000002500 */
[----:B------:R-:W-:Y:S01]  /*0060*/  ULDC.64 UR4, c[0x0][0x118] ;  /* 0x0000460000047ab9 */ /* 0x000fe20000000a00 */
[----:B0-----:R-:W-:-:S05]  /*0070*/  IMAD.SHL.U32 R0, R0, 0x2, RZ ;  /* 0x0000000200007824 */ /* 0x001fca00078e00ff */
[----:B------:R-:W-:-:S05]  /*0080*/  LOP3.LUT R0, R0, 0xfe, RZ, 0xc0, !PT ;  /* 0x000000fe00007812 */ /* 0x000fca00078ec0ff */
[----:B-1----:R-:W-:-:S04]  /*0090*/  IMAD R0, R3, 0x100, R0 ;  /* 0x0000010003007824 */ /* 0x002fc800078e0200 */
[C---:B------:R-:W-:Y:S01]  /*00a0*/  IMAD.HI R3, R0.reuse, 0x2aaaaaab, RZ ;  /* 0x2aaaaaab00037827 */ /* 0x040fe200078e02ff */
[C---:B------:R-:W-:Y:S02]  /*00b0*/  IADD3 R2, R0.reuse, 0x1, RZ ;  /* 0x0000000100027810 */ /* 0x040fe40007ffe0ff */
[----:B------:R-:W-:Y:S02]  /*00c0*/  ISETP.GE.AND P0, PT, R0, 0x360, PT ;  /* 0x000003600000780c */ /* 0x000fe40003f06270 */
[----:B------:R-:W-:Y:S01]  /*00d0*/  SHF.R.S32.HI R4, RZ, 0x1, R3 ;  /* 0x00000001ff047819 */ /* 0x000fe20000011403 */
[----:B------:R-:W-:-:S03]  /*00e0*/  IMAD.HI R5, R2, 0x2aaaaaab, RZ ;  /* 0x2aaaaaab02057827 */ /* 0x000fc600078e02ff */
[----:B------:R-:W-:Y:S02]  /*00f0*/  LEA.HI R3, R3, R4, RZ, 0x1 ;  /* 0x0000000403037211 */ /* 0x000fe400078f08ff */
[----:B------:R-:W-:-:S04]  /*0100*/  SHF.R.U32.HI R6, RZ, 0x1, R5 ;  /* 0x00000001ff067819 */ /* 0x000fc80000011605 */
[----:B------:R-:W-:Y:S01]  /*0110*/  LEA.HI R5, R5, R6, RZ, 0x1 ;  /* 0x0000000605057211 */ /* 0x000fe200078f08ff */
[----:B------:R-:W-:-:S04]  /*0120*/  IMAD R6, R3, -0xc, R0 ;  /* 0xfffffff403067824 */ /* 0x000fc800078e0200 */
[----:B------:R-:W-:Y:S02]  /*0130*/  IMAD R5, R5, -0xc, R2 ;  /* 0xfffffff405057824 */ /* 0x000fe400078e0202 */
[----:B------:R-:W-:Y:S02]  /*0140*/  IMAD.SHL.U32 R6, R6, 0x2, RZ ;  /* 0x0000000206067824 */ /* 0x000fe400078e00ff */
[----:B------:R-:W-:Y:S02]  /*0150*/  IMAD.SHL.U32 R10, R5, 0x2, RZ ;  /* 0x00000002050a7824 */ /* 0x000fe400078e00ff */
[C---:B------:R-:W-:Y:S01]  /*0160*/  IMAD R4, R3.reuse, 0x30, R6 ;  /* 0x0000003003047824 */ /* 0x040fe200078e0206 */
[----:B------:R-:W-:Y:S01]  /*0170*/  IADD3 R11, R6, 0x1, RZ ;  /* 0x00000001060b7810 */ /* 0x000fe20007ffe0ff */
[----:B------:R-:W-:Y:S01]  /*0180*/  IMAD R14, R3, 0x30, R10 ;  /* 0x00000030030e7824 */ /* 0x000fe200078e020a */
[----:B------:R-:W-:Y:S01]  /*0190*/  IADD3 R8, R10, 0x1, RZ ;  /* 0x000000010a087810 */ /* 0x000fe20007ffe0ff */
[----:B------:R-:W-:-:S02]  /*01a0*/  IMAD.MOV.U32 R2, RZ, RZ, RZ ;  /* 0x000000ffff027224 */ /* 0x000fc400078e00ff */
[C---:B------:R-:W-:Y:S02]  /*01b0*/  IMAD R16, R3.reuse, 0x30, R11 ;  /* 0x0000003003107824 */ /* 0x040fe400078e020b */
[----:B------:R-:W-:Y:S02]  /*01c0*/  IMAD R20, R3, 0x30, R8 ;  /* 0x0000003003147824 */ /* 0x000fe400078e0208 */
[----:B------:R-:W-:-:S04]  /*01d0*/  IMAD.WIDE R4, R4, R7, c[0x0][0x160] ;  /* 0x0000580004047625 */ /* 0x000fc800078e0207 */
[-C--:B------:R-:W-:Y:S01]  /*01e0*/  IMAD.WIDE R16, R16, R7.reuse, c[0x0][0x160] ;  /* 0x0000580010107625 */ /* 0x080fe200078e0207 */
[----:B------:R0:W2:Y:S03]  /*01f0*/  @!P0 LDG.E R13, [R4.64] ;  /* 0x00000004040d8981 */ /* 0x0000a6000c1e1900 */
[-C--:B------:R-:W-:Y:S01]  /*0200*/  IMAD.WIDE R14, R14, R7.reuse, c[0x0][0x160] ;  /* 0x000058000e0e7625 */ /* 0x080fe200078e0207 */
[----:B------:R1:W2:Y:S03]  /*0210*/  @!P0 LDG.E R2, [R16.64] ;  /* 0x0000000410028981 */ /* 0x0002a6000c1e1900 */
[----:B------:R-:W-:Y:S01]  /*0220*/  IMAD.WIDE R20, R20, R7, c[0x0][0x160] ;  /* 0x0000580014147625 */ /* 0x000fe200078e0207 */
[----:B------:R3:W4:Y:S01]  /*0230*/  @!P0 LDG.E R12, [R14.64] ;  /* 0x000000040e0c8981 */ /* 0x000722000c1e1900 */
[----:B------:R-:W-:-:S03]  /*0240*/  IADD3 R26, R6, 0x18, RZ ;  /* 0x00000018061a7810 */ /* 0x000fc60007ffe0ff */
[----:B------:R5:W4:Y:S01]  /*0250*/  @!P0 LDG.E R9, [R20.64] ;  /* 0x0000000414098981 */ /* 0x000b22000c1e1900 */
[----:B------:R-:W-:Y:S01]  /*0260*/  IADD3 R28, R10, 0x18, RZ ;  /* 0x000000180a1c7810 */ /* 0x000fe20007ffe0ff */
[----:B------:R-:W-:Y:S01]  /*0270*/  IMAD R22, R3, 0x30, R26 ;  /* 0x0000003003167824 */ /* 0x000fe200078e021a */
[----:B------:R-:W-:-:S03]  /*0280*/  CS2R R18, SRZ ;  /* 0x0000000000127805 */ /* 0x000fc6000001ff00 */
[----:B------:R-:W-:Y:S02]  /*0290*/  IMAD R24, R3, 0x30, R28 ;  /* 0x0000003003187824 */ /* 0x000fe400078e021c */
[----:B------:R-:W-:-:S04]  /*02a0*/  IMAD.WIDE R22, R22, R7, c[0x0][0x160] ;  /* 0x0000580016167625 */ /* 0x000fc800078e0207 */
[-C--:B------:R-:W-:Y:S01]  /*02b0*/  IMAD.WIDE R24, R24, R7.reuse, c[0x0][0x160] ;  /* 0x0000580018187625 */ /* 0x080fe200078e0207 */
[----:B------:R-:W4:Y:S01]  /*02c0*/  @!P0 LDG.E R19, [R22.64] ;  /* 0x0000000416138981 */ /* 0x000f22000c1e1900 */
[----:B-----5:R-:W-:Y:S02]  /*02d0*/  IADD3 R20, R6, 0x19, RZ ;  /* 0x0000001906147810 */ /* 0x020fe40007ffe0ff */
[----:B------:R-:W-:Y:S01]  /*02e0*/  IADD3 R21, R10, 0x19, RZ ;  /* 0x000000190a157810 */ /* 0x000fe20007ffe0ff */
[----:B------:R-:W5:Y:S02]  /*02f0*/  @!P0 LDG.E R18, [R24.64] ;  /* 0x0000000418128981 */ /* 0x000f64000c1e1900 */
[C---:B---3--:R-:W-:Y:S02]  /*0300*/  IMAD R14, R3.reuse, 0x30, R20 ;  /* 0x00000030030e7824 */ /* 0x048fe400078e0214 */
[----:B-1----:R-:W-:Y:S01]  /*0310*/  IMAD R16, R3, 0x30, R21 ;  /* 0x0000003003107824 */ /* 0x002fe200078e0215 */
[----:B0-----:R-:W-:Y:S01]  /*0320*/  CS2R R4, SRZ ;  /* 0x0000000000047805 */ /* 0x001fe2000001ff00 */
[----:B------:R-:W-:-:S04]  /*0330*/  IMAD.WIDE R14, R14, R7, c[0x0][0x160] ;  /* 0x000058000e0e7625 */ /* 0x000fc800078e0207 */
[----:B------:R-:W-:Y:S01]  /*0340*/  IMAD.WIDE R16, R16, R7, c[0x0][0x160] ;  /* 0x0000580010107625 */ /* 0x000fe200078e0207 */
[----:B------:R-:W3:Y:S04]  /*0350*/  @!P0 LDG.E R4, [R14.64] ;  /* 0x000000040e048981 */ /* 0x000ee8000c1e1900 */
[----:B------:R-:W3:Y:S01]  /*0360*/  @!P0 LDG.E R5, [R16.64] ;  /* 0x0000000410058981 */ /* 0x000ee2000c1e1900 */
[C---:B--2---:R-:W-:Y:S02]  /*0370*/  FSETP.GT.AND P1, PT, R2.reuse, R13, PT ;  /* 0x0000000d0200720b */ /* 0x044fe40003f24000 */
[----:B----4-:R-:W-:Y:S02]  /*0380*/  FSETP.GT.AND P2, PT, R9, R12, PT ;  /* 0x0000000c0900720b */ /* 0x010fe40003f44000 */
[----:B------:R-:W-:-:S02]  /*0390*/  FSETP.NAN.AND P3, PT, R2, R2, PT ;  /* 0x000000020200720b */ /* 0x000fc40003f68000 */
[----:B------:R-:W-:-:S07]  /*03a0*/  FSETP.NAN.AND P4, PT, R9, R9, PT ;  /* 0x000000090900720b */ /* 0x000fce0003f88000 */
[----:B------:R-:W-:Y:S02]  /*03b0*/  @!P1 FSEL R2, R2, R13, P3 ;  /* 0x0000000d02029208 */ /* 0x000fe40001800000 */
[----:B------:R-:W-:Y:S02]  /*03c0*/  @!P2 FSEL R9, R9, R12, P4 ;  /* 0x0000000c0909a208 */ /* 0x000fe40002000000 */
[-C--:B------:R-:W-:Y:S02]  /*03d0*/  FSETP.GEU.AND P5, PT, R2, R19.reuse, PT ;  /* 0x000000130200720b */ /* 0x080fe40003fae000 */
[----:B------:R-:W-:Y:S02]  /*03e0*/  FSETP.NAN.AND P3, PT, R19, R19, PT ;  /* 0x000000131300720b */ /* 0x000fe40003f68000 */
[-C--:B-----5:R-:W-:Y:S02]  /*03f0*/  FSETP.GEU.AND P6, PT, R9, R18.reuse, PT ;  /* 0x000000120900720b */ /* 0x0a0fe40003fce000 */
[----:B------:R-:W-:Y:S01]  /*0400*/  FSETP.NAN.AND P4, PT, R18, R18, PT ;  /* 0x000000121200720b */ /* 0x000fe20003f88000 */
[----:B------:R-:W-:-:S05]  /*0410*/  IMAD.HI R12, R3, 0x2aaaaaab, RZ ;  /* 0x2aaaaaab030c7827 */ /* 0x000fca00078e02ff */
[----:B------:R-:W-:Y:S02]  /*0420*/  SHF.R.S32.HI R13, RZ, 0x1, R12 ;  /* 0x00000001ff0d7819 */ /* 0x000fe4000001140c */
[----:B------:R-:W-:Y:S02]  /*0430*/  @P5 SEL R26, R11, R6, P1 ;  /* 0x000000060b1a5207 */ /* 0x000fe40000800000 */
[----:B------:R-:W-:Y:S02]  /*0440*/  @!P3 FSEL R19, R19, R2, !P5 ;  /* 0x000000021313b208 */ /* 0x000fe40006800000 */
[----:B------:R-:W-:Y:S02]  /*0450*/  @P6 SEL R28, R8, R10, P2 ;  /* 0x0000000a081c6207 */ /* 0x000fe40001000000 */
[----:B---3--:R-:W-:Y:S02]  /*0460*/  FSETP.NAN.AND P1, PT, R4, R4, PT ;  /* 0x000000040400720b */ /* 0x008fe40003f28000 */
[----:B------:R-:W-:-:S02]  /*0470*/  FSETP.NAN.AND P2, PT, R5, R5, PT ;  /* 0x000000050500720b */ /* 0x000fc40003f48000 */
[----:B------:R-:W-:Y:S02]  /*0480*/  LEA.HI R12, R12, R13, RZ, 0x1 ;  /* 0x0000000d0c0c7211 */ /* 0x000fe400078f08ff */
[----:B------:R-:W-:Y:S02]  /*0490*/  @!P4 FSEL R18, R18, R9, !P6 ;  /* 0x000000091212c208 */ /* 0x000fe40007000000 */
[----:B------:R-:W-:Y:S01]  /*04a0*/  FSETP.GEU.AND P3, PT, R19, R4, PT ;  /* 0x000000041300720b */ /* 0x000fe20003f6e000 */
[----:B------:R-:W-:Y:S01]  /*04b0*/  IMAD R12, R12, -0xc, R3 ;  /* 0xfffffff40c0c7824 */ /* 0x000fe200078e0203 */
[----:B------:R-:W-:Y:S02]  /*04c0*/  FSETP.GEU.AND P4, PT, R18, R5, PT ;  /* 0x000000051200720b */ /* 0x000fe40003f8e000 */
[----:B------:R-:W-:Y:S02]  /*04d0*/  SEL R3, R20, R26, !P3 ;  /* 0x0000001a14037207 */ /* 0x000fe40005800000 */
[----:B------:R-:W-:-:S02]  /*04e0*/  SEL R21, R21, R28, !P4 ;  /* 0x0000001c15157207 */ /* 0x000fc40006000000 */
[----:B------:R-:W-:Y:S01]  /*04f0*/  @!P1 FSEL R4, R4, R19, !P3 ;  /* 0x0000001304049208 */ /* 0x000fe20005800000 */
[----:B------:R-:W-:Y:S01]  /*0500*/  IMAD R8, R12, 0x30, R3 ;  /* 0x000000300c087824 */ /* 0x000fe200078e0203 */
[----:B------:R-:W-:Y:S01]  /*0510*/  @!P2 FSEL R5, R5, R18, !P4 ;  /* 0x000000120505a208 */ /* 0x000fe20006000000 */
[----:B------:R-:W-:-:S04]  /*0520*/  IMAD.WIDE R2, R0, R7, c[0x0][0x168] ;  /* 0x00005a0000027625 */ /* 0x000fc800078e0207 */
[----:B------:R-:W-:Y:S01]  /*0530*/  IMAD R10, R12, 0x30, R21 ;  /* 0x000000300c0a7824 */ /* 0x000fe200078e0215 */
[----:B------:R0:W-:Y:S01]  /*0540*/  @!P0 STG.E.64 [R2.64], R4 ;  /* 0x0000000402008986 */ /* 0x0001e2000c101b04 */
[----:B------:R-:W-:Y:S01]  /*0550*/  IMAD.MOV.U32 R7, RZ, RZ, 0x8 ;  /* 0x00000008ff077424 */ /* 0x000fe200078e00ff */
[----:B------:R-:W-:Y:S02]  /*0560*/  SHF.R.S32.HI R9, RZ, 0x1f, R8 ;  /* 0x0000001fff097819 */ /* 0x000fe40000011408 */
[----:B------:R-:W-:Y:S01]  /*0570*/  SHF.R.S32.HI R11, RZ, 0x1f, R10 ;  /* 0x0000001fff0b7819 */ /* 0x000fe2000001140a */
[----:B------:R-:W-:Y:S01]  /*0580*/  IMAD.WIDE R6, R0, R7, c[0x0][0x170] ;  /* 0x00005c0000067625 */ /* 0x000fe200078e0207 */
[----:B------:R-:W-:Y:S06]  /*0590*/  @P0 EXIT ;  /* 0x000000000000094d */ /* 0x000fec0003800000 */
[----:B------:R-:W-:Y:S01]  /*05a0*/  STG.E.128 [R6.64], R8 ;  /* 0x0000000806007986 */ /* 0x000fe2000c101d04 */
[----:B------:R-:W-:Y:S05]  /*05b0*/  EXIT ;  /* 0x000000000000794d */ /* 0x000fea0003800000 */
.L_x_0:
[----:B------:R-:W-:-:S00]  /*05c0*/  BRA `(.L_x_0) ;  /* 0xfffffff000007947 */ /* 0x000fc0000383ffff */
[----:B------:R-:W-:-:S00]  /*05d0*/  NOP ;  /* 0x0000000000007918 */ /* 0x000fc00000000000 */
        /* <DEDUP_REMOVED lines=10> */
.L_x_1:
